//
// Generated by NVIDIA NVVM Compiler
//
// Compiler Build ID: CL-36424714
// Cuda compilation tools, release 13.0, V13.0.88
// Based on NVVM 20.0.0
//

.version 9.0
.target sm_100
.address_size 64

	// .globl	_Z5taigaPd

.visible .entry _Z5taigaPd(
	.param .u64 .ptr .align 1 _Z5taigaPd_param_0
)
{
	.reg .b64 	%rd<5>;

	ld.param.u64 	%rd1, [_Z5taigaPd_param_0];
	cvta.to.global.u64 	%rd2, %rd1;
	mov.b64 	%rd3, 4614256656552045848;
	st.global.u64 	[%rd2+40], %rd3;
	mov.b64 	%rd4, 4631141568817628447;
	st.global.u64 	[%rd2], %rd4;
	ret;

}
	// .globl	_Z17cuda_service_testPd
.visible .entry _Z17cuda_service_testPd(
	.param .u64 .ptr .align 1 _Z17cuda_service_testPd_param_0
)
{
	.reg .b64 	%rd<4>;

	ld.param.u64 	%rd1, [_Z17cuda_service_testPd_param_0];
	cvta.to.global.u64 	%rd2, %rd1;
	mov.b64 	%rd3, 4614256656552045848;
	st.global.u64 	[%rd2+72], %rd3;
	ret;

}


// ===== COMPILED SASS (sm_100) =====

	.target	sm_100

	.elftype	@"ET_EXEC"


//--------------------- .note.nv.tkinfo           --------------------------
	.section	.note.nv.tkinfo,"",@"SHT_NOTE"
	.sectionflags	@"SHF_NOTE_NV_TKINFO"
	.tkinfo
        /*0018*/ 	.word	0x00000002
        /*0030*/ 	.string	""
        /*0030*/ 	.string	"ptxas"
        /*0030*/ 	.string	"Cuda compilation tools, release 13.0, V13.0.88"
        /*0030*/ 	.string	"Build cuda_13.0.r13.0/compiler.36424714_0"
        /*0030*/ 	.string	"-arch sm_100 -m 64 "



//--------------------- .note.nv.cuinfo           --------------------------
	.section	.note.nv.cuinfo,"",@"SHT_NOTE"
	.sectionflags	@"SHF_NOTE_NV_CUINFO"
        /*0018*/ 	.short	0x0002
        /*001a*/ 	.short	0x0064
        /*001c*/ 	.short	0x0082
	.zero		2


//--------------------- .nv.info                  --------------------------
	.section	.nv.info,"",@"SHT_CUDA_INFO"
	.align	4


	//----- nvinfo : EIATTR_REGCOUNT
	.align		4
        /*0000*/ 	.byte	0x04, 0x2f
        /*0002*/ 	.short	(.L_1 - .L_0)
	.align		4
.L_0:
        /*0004*/ 	.word	index@(_Z5taigaPd)
        /*0008*/ 	.word	0x0000000a


	//----- nvinfo : EIATTR_FRAME_SIZE
	.align		4
.L_1:
        /*000c*/ 	.byte	0x04, 0x11
        /*000e*/ 	.short	(.L_3 - .L_2)
	.align		4
.L_2:
        /*0010*/ 	.word	index@(_Z5taigaPd)
        /*0014*/ 	.word	0x00000000


	//----- nvinfo : EIATTR_REGCOUNT
	.align		4
.L_3:
        /*0018*/ 	.byte	0x04, 0x2f
        /*001a*/ 	.short	(.L_5 - .L_4)
	.align		4
.L_4:
        /*001c*/ 	.word	index@(_Z17cuda_service_testPd)
        /*0020*/ 	.word	0x00000008


	//----- nvinfo : EIATTR_FRAME_SIZE
	.align		4
.L_5:
        /*0024*/ 	.byte	0x04, 0x11
        /*0026*/ 	.short	(.L_7 - .L_6)
	.align		4
.L_6:
        /*0028*/ 	.word	index@(_Z17cuda_service_testPd)
        /*002c*/ 	.word	0x00000000


	//----- nvinfo : EIATTR_MIN_STACK_SIZE
	.align		4
.L_7:
        /*0030*/ 	.byte	0x04, 0x12
        /*0032*/ 	.short	(.L_9 - .L_8)
	.align		4
.L_8:
        /*0034*/ 	.word	index@(_Z17cuda_service_testPd)
        /*0038*/ 	.word	0x00000000


	//----- nvinfo : EIATTR_MIN_STACK_SIZE
	.align		4
.L_9:
        /*003c*/ 	.byte	0x04, 0x12
        /*003e*/ 	.short	(.L_11 - .L_10)
	.align		4
.L_10:
        /*0040*/ 	.word	index@(_Z5taigaPd)
        /*0044*/ 	.word	0x00000000
.L_11:


//--------------------- .nv.compat                --------------------------
	.section	.nv.compat,"",@"SHT_CUDA_COMPAT_INFO"
	.align	4
        /*0000*/ 	.byte	0x02, 0x09, 0x00, 0x00, 0x02, 0x02, 0x01, 0x00, 0x02, 0x05, 0x05, 0x00, 0x03, 0x07, 0x01, 0x01
        /*0010*/ 	.byte	0x02, 0x03, 0x00, 0x00, 0x02, 0x06, 0x01, 0x00, 0x04, 0x0b, 0x08, 0x00, 0x09, 0x00, 0x00, 0x00
        /*0020*/ 	.byte	0x00, 0x00, 0x00, 0x00


//--------------------- .nv.info._Z17cuda_service_testPd --------------------------
	.section	.nv.info._Z17cuda_service_testPd,"",@"SHT_CUDA_INFO"
	.sectionflags	@""
	.align	4


	//----- nvinfo : EIATTR_CUDA_API_VERSION
	.align		4
        /*0000*/ 	.byte	0x04, 0x37
        /*0002*/ 	.short	(.L_13 - .L_12)
.L_12:
        /*0004*/ 	.word	0x00000082


	//----- nvinfo : EIATTR_KPARAM_INFO
	.align		4
.L_13:
        /*0008*/ 	.byte	0x04, 0x17
        /*000a*/ 	.short	(.L_15 - .L_14)
.L_14:
        /*000c*/ 	.word	0x00000000
        /*0010*/ 	.short	0x0000
        /*0012*/ 	.short	0x0000
        /*0014*/ 	.byte	0x00, 0xf5, 0x21, 0x00


	//----- nvinfo : EIATTR_SPARSE_MMA_MASK
	.align		4
.L_15:
        /*0018*/ 	.byte	0x03, 0x50
        /*001a*/ 	.short	0x0000


	//----- nvinfo : EIATTR_MAXREG_COUNT
	.align		4
        /*001c*/ 	.byte	0x03, 0x1b
        /*001e*/ 	.short	0x00ff


	//----- nvinfo : EIATTR_MERCURY_ISA_VERSION
	.align		4
        /*0020*/ 	.byte	0x03, 0x5f
        /*0022*/ 	.short	0x0101


	//----- nvinfo : EIATTR_VRC_CTA_INIT_COUNT
	.align		4
        /*0024*/ 	.byte	0x02, 0x4a
	.zero		1
	.zero		1


	//----- nvinfo : EIATTR_EXIT_INSTR_OFFSETS
	.align		4
        /*0028*/ 	.byte	0x04, 0x1c
        /*002a*/ 	.short	(.L_17 - .L_16)


	//   ....[0]....
.L_16:
        /*002c*/ 	.word	0x00000060


	//----- nvinfo : EIATTR_CBANK_PARAM_SIZE
	.align		4
.L_17:
        /*0030*/ 	.byte	0x03, 0x19
        /*0032*/ 	.short	0x0008


	//----- nvinfo : EIATTR_PARAM_CBANK
	.align		4
        /*0034*/ 	.byte	0x04, 0x0a
        /*0036*/ 	.short	(.L_19 - .L_18)
	.align		4
.L_18:
        /*0038*/ 	.word	index@(.nv.constant0._Z17cuda_service_testPd)
        /*003c*/ 	.short	0x0380
        /*003e*/ 	.short	0x0008


	//----- nvinfo : EIATTR_SW_WAR
	.align		4
.L_19:
        /*0040*/ 	.byte	0x04, 0x36
        /*0042*/ 	.short	(.L_21 - .L_20)
.L_20:
        /*0044*/ 	.word	0x00000008
.L_21:


//--------------------- .nv.info._Z5taigaPd       --------------------------
	.section	.nv.info._Z5taigaPd,"",@"SHT_CUDA_INFO"
	.sectionflags	@""
	.align	4


	//----- nvinfo : EIATTR_CUDA_API_VERSION
	.align		4
        /*0000*/ 	.byte	0x04, 0x37
        /*0002*/ 	.short	(.L_23 - .L_22)
.L_22:
        /*0004*/ 	.word	0x00000082


	//----- nvinfo : EIATTR_KPARAM_INFO
	.align		4
.L_23:
        /*0008*/ 	.byte	0x04, 0x17
        /*000a*/ 	.short	(.L_25 - .L_24)
.L_24:
        /*000c*/ 	.word	0x00000000
        /*0010*/ 	.short	0x0000
        /*0012*/ 	.short	0x0000
        /*0014*/ 	.byte	0x00, 0xf5, 0x21, 0x00


	//----- nvinfo : EIATTR_SPARSE_MMA_MASK
	.align		4
.L_25:
        /*0018*/ 	.byte	0x03, 0x50
        /*001a*/ 	.short	0x0000


	//----- nvinfo : EIATTR_MAXREG_COUNT
	.align		4
        /*001c*/ 	.byte	0x03, 0x1b
        /*001e*/ 	.short	0x00ff


	//----- nvinfo : EIATTR_MERCURY_ISA_VERSION
	.align		4
        /*0020*/ 	.byte	0x03, 0x5f
        /*0022*/ 	.short	0x0101


	//----- nvinfo : EIATTR_VRC_CTA_INIT_COUNT
	.align		4
        /*0024*/ 	.byte	0x02, 0x4a
	.zero		1
	.zero		1


	//----- nvinfo : EIATTR_EXIT_INSTR_OFFSETS
	.align		4
        /*0028*/ 	.byte	0x04, 0x1c
        /*002a*/ 	.short	(.L_27 - .L_26)


	//   ....[0]....
.L_26:
        /*002c*/ 	.word	0x00000090


	//----- nvinfo : EIATTR_CBANK_PARAM_SIZE
	.align		4
.L_27:
        /*0030*/ 	.byte	0x03, 0x19
        /*0032*/ 	.short	0x0008


	//----- nvinfo : EIATTR_PARAM_CBANK
	.align		4
        /*0034*/ 	.byte	0x04, 0x0a
        /*0036*/ 	.short	(.L_29 - .L_28)
	.align		4
.L_28:
        /*0038*/ 	.word	index@(.nv.constant0._Z5taigaPd)
        /*003c*/ 	.short	0x0380
        /*003e*/ 	.short	0x0008


	//----- nvinfo : EIATTR_SW_WAR
	.align		4
.L_29:
        /*0040*/ 	.byte	0x04, 0x36
        /*0042*/ 	.short	(.L_31 - .L_30)
.L_30:
        /*0044*/ 	.word	0x00000008
.L_31:


//--------------------- .nv.callgraph             --------------------------
	.section	.nv.callgraph,"",@"SHT_CUDA_CALLGRAPH"
	.align	4
	.sectionentsize	8
	.align		4
        /*0000*/ 	.word	0x00000000
	.align		4
        /*0004*/ 	.word	0xffffffff
	.align		4
        /*0008*/ 	.word	0x00000000
	.align		4
        /*000c*/ 	.word	0xfffffffe
	.align		4
        /*0010*/ 	.word	0x00000000
	.align		4
        /*0014*/ 	.word	0xfffffffd
	.align		4
        /*0018*/ 	.word	0x00000000
	.align		4
        /*001c*/ 	.word	0xfffffffc


//--------------------- .text._Z17cuda_service_testPd --------------------------
	.section	.text._Z17cuda_service_testPd,"ax",@progbits
	.align	128
        .global         _Z17cuda_service_testPd
        .type           _Z17cuda_service_testPd,@function
        .size           _Z17cuda_service_testPd,(.L_x_2 - _Z17cuda_service_testPd)
        .other          _Z17cuda_service_testPd,@"STO_CUDA_ENTRY STV_DEFAULT"
_Z17cuda_service_testPd:
.text._Z17cuda_service_testPd:
[----:B------:R-:W-:Y:S08]  /*0000*/  LDC R1, c[0x0][0x37c] ;  /* 0x0000df00ff017b82 */ /* 0x000ff00000000800 */
[----:B------:R-:W0:Y:S01]  /*0010*/  LDC.64 R2, c[0x0][0x380] ;  /* 0x0000e000ff027b82 */ /* 0x000e220000000a00 */
[----:B------:R-:W0:Y:S01]  /*0020*/  LDCU.64 UR4, c[0x0][0x358] ;  /* 0x00006b00ff0477ac */ /* 0x000e220008000a00 */
[----:B------:R-:W-:Y:S01]  /*0030*/  HFMA2 R4, -RZ, RZ, 68.25, 0.07958984375 ;  /* 0x54442d18ff047431 */ /* 0x000fe200000001ff */
[----:B------:R-:W-:-:S05]  /*0040*/  MOV R5, 0x400921fb ;  /* 0x400921fb00057802 */ /* 0x000fca0000000f00 */
[----:B0-----:R-:W-:Y:S01]  /*0050*/  STG.E.64 desc[UR4][R2.64+0x48], R4 ;  /* 0x0000480402007986 */ /* 0x001fe2000c101b04 */
[----:B------:R-:W-:Y:S05]  /*0060*/  EXIT ;  /* 0x000000000000794d */ /* 0x000fea0003800000 */
.L_x_0:
[----:B------:R-:W-:-:S00]  /*0070*/  BRA `(.L_x_0) ;  /* 0xfffffffc00fc7947 */ /* 0x000fc0000383ffff */
[----:B------:R-:W-:-:S00]  /*0080*/  NOP ;  /* 0x0000000000007918 */ /* 0x000fc00000000000 */
[----:B------:R-:W-:-:S00]  /*0090*/  NOP ;  /* 0x0000000000007918 */ /* 0x000fc00000000000 */
[----:B------:R-:W-:-:S00]  /*00a0*/  NOP ;  /* 0x0000000000007918 */ /* 0x000fc00000000000 */
[----:B------:R-:W-:-:S00]  /*00b0*/  NOP ;  /* 0x0000000000007918 */ /* 0x000fc00000000000 */
[----:B------:R-:W-:-:S00]  /*00c0*/  NOP ;  /* 0x0000000000007918 */ /* 0x000fc00000000000 */
[----:B------:R-:W-:-:S00]  /*00d0*/  NOP ;  /* 0x0000000000007918 */ /* 0x000fc00000000000 */
[----:B------:R-:W-:-:S00]  /*00e0*/  NOP ;  /* 0x0000000000007918 */ /* 0x000fc00000000000 */
[----:B------:R-:W-:-:S00]  /*00f0*/  NOP ;  /* 0x0000000000007918 */ /* 0x000fc00000000000 */
.L_x_2:


//--------------------- .text._Z5taigaPd          --------------------------
	.section	.text._Z5taigaPd,"ax",@progbits
	.align	128
        .global         _Z5taigaPd
        .type           _Z5taigaPd,@function
        .size           _Z5taigaPd,(.L_x_3 - _Z5taigaPd)
        .other          _Z5taigaPd,@"STO_CUDA_ENTRY STV_DEFAULT"
_Z5taigaPd:
.text._Z5taigaPd:
[----:B------:R-:W-:Y:S08]  /*0000*/  LDC R1, c[0x0][0x37c] ;  /* 0x0000df00ff017b82 */ /* 0x000ff00000000800 */
[----:B------:R-:W0:Y:S01]  /*0010*/  LDC.64 R2, c[0x0][0x380] ;  /* 0x0000e000ff027b82 */ /* 0x000e220000000a00 */
[----:B------:R-:W0:Y:S01]  /*0020*/  LDCU.64 UR4, c[0x0][0x358] ;  /* 0x00006b00ff0477ac */ /* 0x000e220008000a00 */
[----:B------:R-:W-:-:S02]  /*0030*/  HFMA2 R6, -RZ, RZ, 47.34375, -7.8141689300537109375e-05 ;  /* 0x51eb851fff067431 */ /* 0x000fc400000001ff */
[----:B------:R-:W-:Y:S01]  /*0040*/  IMAD.MOV.U32 R4, RZ, RZ, 0x54442d18 ;  /* 0x54442d18ff047424 */ /* 0x000fe200078e00ff */
[----:B------:R-:W-:Y:S01]  /*0050*/  MOV R7, 0x40451eb8 ;  /* 0x40451eb800077802 */ /* 0x000fe20000000f00 */
[----:B------:R-:W-:-:S05]  /*0060*/  IMAD.MOV.U32 R5, RZ, RZ, 0x400921fb ;  /* 0x400921fbff057424 */ /* 0x000fca00078e00ff */
[----:B0-----:R-:W-:Y:S04]  /*0070*/  STG.E.64 desc[UR4][R2.64+0x28], R4 ;  /* 0x0000280402007986 */ /* 0x001fe8000c101b04 */
[----:B------:R-:W-:Y:S01]  /*0080*/  STG.E.64 desc[UR4][R2.64], R6 ;  /* 0x0000000602007986 */ /* 0x000fe2000c101b04 */
[----:B------:R-:W-:Y:S05]  /*0090*/  EXIT ;  /* 0x000000000000794d */ /* 0x000fea0003800000 */
.L_x_1:
        /* <DEDUP_REMOVED lines=14> */
.L_x_3:


//--------------------- .nv.shared.reserved.0     --------------------------
	.section	.nv.shared.reserved.0,"aw",@nobits
	.weak		__nv_reservedSMEM_offset_0_alias
	.size		__nv_reservedSMEM_offset_0_alias, 0, 64
	.other		__nv_reservedSMEM_offset_0_alias,@"STO_CUDA_RESERVED_SHARED STV_DEFAULT"
__nv_reservedSMEM_offset_0_alias:
	.zero		0
	.zero		64


//--------------------- .nv.constant0._Z17cuda_service_testPd --------------------------
	.section	.nv.constant0._Z17cuda_service_testPd,"a",@progbits
	.sectionflags	@""
	.align	4
.nv.constant0._Z17cuda_service_testPd:
	.zero		904


//--------------------- .nv.constant0._Z5taigaPd  --------------------------
	.section	.nv.constant0._Z5taigaPd,"a",@progbits
	.sectionflags	@""
	.align	4
.nv.constant0._Z5taigaPd:
	.zero		904


//--------------------- SYMBOLS --------------------------

	.type		.nv.reservedSmem.offset0,@object
	.size		.nv.reservedSmem.offset0,0x4
